	.headerflags	@"EF_CUDA_TEXMODE_UNIFIED EF_CUDA_64BIT_ADDRESS EF_CUDA_ACCELERATORS EF_CUDA_SM90 EF_CUDA_VIRTUAL_SM(EF_CUDA_SM90)"
	.elftype	@"ET_EXEC"


//--------------------- .nv.info                  --------------------------
	.section	.nv.info,"",@"SHT_CUDA_INFO"
	.align	4


	//----- nvinfo : EIATTR_REGCOUNT
	.align		4
        /*0000*/ 	.byte	0x04, 0x2f
        /*0002*/ 	.short	(.L_3 - .L_2)
	.align		4
.L_2:
        /*0004*/ 	.word	index@(triton_poi_fused__native_batch_norm_legit_no_training_add_6)
        /*0008*/ 	.word	0x00000014


	//----- nvinfo : EIATTR_MIN_STACK_SIZE
	.align		4
.L_3:
        /*000c*/ 	.byte	0x04, 0x12
        /*000e*/ 	.short	(.L_5 - .L_4)
	.align		4
.L_4:
        /*0010*/ 	.word	index@(triton_poi_fused__native_batch_norm_legit_no_training_add_6)
        /*0014*/ 	.word	0x00000000


	//----- nvinfo : EIATTR_FRAME_SIZE
	.align		4
.L_5:
        /*0018*/ 	.byte	0x04, 0x11
        /*001a*/ 	.short	(.L_7 - .L_6)
	.align		4
.L_6:
        /*001c*/ 	.word	index@(triton_poi_fused__native_batch_norm_legit_no_training_add_6)
        /*0020*/ 	.word	0x00000000


	//----- nvinfo : EIATTR_MIN_STACK_SIZE
	.align		4
.L_7:
        /*0024*/ 	.byte	0x04, 0x12
        /*0026*/ 	.short	(.L_9 - .L_8)
	.align		4
.L_8:
        /*0028*/ 	.word	index@(triton_poi_fused__native_batch_norm_legit_no_training_add_6)
        /*002c*/ 	.word	0x00000000
.L_9:


//--------------------- .nv.info.triton_poi_fused__native_batch_norm_legit_no_training_add_6 --------------------------
	.section	.nv.info.triton_poi_fused__native_batch_norm_legit_no_training_add_6,"",@"SHT_CUDA_INFO"
	.sectionflags	@""
	.align	4


	//----- nvinfo : EIATTR_CUDA_API_VERSION
	.align		4
        /*0000*/ 	.byte	0x04, 0x37
        /*0002*/ 	.short	(.L_11 - .L_10)
.L_10:
        /*0004*/ 	.word	0x0000007c


	//----- nvinfo : EIATTR_KPARAM_INFO
	.align		4
.L_11:
        /*0008*/ 	.byte	0x04, 0x17
        /*000a*/ 	.short	(.L_13 - .L_12)
.L_12:
        /*000c*/ 	.word	0x00000000
        /*0010*/ 	.short	0x0007
        /*0012*/ 	.short	0x0038
        /*0014*/ 	.byte	0x00, 0xf0, 0x11, 0x00


	//----- nvinfo : EIATTR_KPARAM_INFO
	.align		4
.L_13:
        /*0018*/ 	.byte	0x04, 0x17
        /*001a*/ 	.short	(.L_15 - .L_14)
.L_14:
        /*001c*/ 	.word	0x00000000
        /*0020*/ 	.short	0x0006
        /*0022*/ 	.short	0x0030
        /*0024*/ 	.byte	0x00, 0xf4, 0x21, 0x00


	//----- nvinfo : EIATTR_KPARAM_INFO
	.align		4
.L_15:
        /*0028*/ 	.byte	0x04, 0x17
        /*002a*/ 	.short	(.L_17 - .L_16)
.L_16:
        /*002c*/ 	.word	0x00000000
        /*0030*/ 	.short	0x0005
        /*0032*/ 	.short	0x0028
        /*0034*/ 	.byte	0x00, 0xf4, 0x21, 0x00


	//----- nvinfo : EIATTR_KPARAM_INFO
	.align		4
.L_17:
        /*0038*/ 	.byte	0x04, 0x17
        /*003a*/ 	.short	(.L_19 - .L_18)
.L_18:
        /*003c*/ 	.word	0x00000000
        /*0040*/ 	.short	0x0004
        /*0042*/ 	.short	0x0020
        /*0044*/ 	.byte	0x00, 0xf4, 0x21, 0x00


	//----- nvinfo : EIATTR_KPARAM_INFO
	.align		4
.L_19:
        /*0048*/ 	.byte	0x04, 0x17
        /*004a*/ 	.short	(.L_21 - .L_20)
.L_20:
        /*004c*/ 	.word	0x00000000
        /*0050*/ 	.short	0x0003
        /*0052*/ 	.short	0x0018
        /*0054*/ 	.byte	0x00, 0xf4, 0x21, 0x00


	//----- nvinfo : EIATTR_KPARAM_INFO
	.align		4
.L_21:
        /*0058*/ 	.byte	0x04, 0x17
        /*005a*/ 	.short	(.L_23 - .L_22)
.L_22:
        /*005c*/ 	.word	0x00000000
        /*0060*/ 	.short	0x0002
        /*0062*/ 	.short	0x0010
        /*0064*/ 	.byte	0x00, 0xf4, 0x21, 0x00


	//----- nvinfo : EIATTR_KPARAM_INFO
	.align		4
.L_23:
        /*0068*/ 	.byte	0x04, 0x17
        /*006a*/ 	.short	(.L_25 - .L_24)
.L_24:
        /*006c*/ 	.word	0x00000000
        /*0070*/ 	.short	0x0001
        /*0072*/ 	.short	0x0008
        /*0074*/ 	.byte	0x00, 0xf4, 0x21, 0x00


	//----- nvinfo : EIATTR_KPARAM_INFO
	.align		4
.L_25:
        /*0078*/ 	.byte	0x04, 0x17
        /*007a*/ 	.short	(.L_27 - .L_26)
.L_26:
        /*007c*/ 	.word	0x00000000
        /*0080*/ 	.short	0x0000
        /*0082*/ 	.short	0x0000
        /*0084*/ 	.byte	0x00, 0xf4, 0x21, 0x00


	//----- nvinfo : EIATTR_SPARSE_MMA_MASK
	.align		4
.L_27:
        /*0088*/ 	.byte	0x03, 0x50
        /*008a*/ 	.short	0x0000


	//----- nvinfo : EIATTR_MAXREG_COUNT
	.align		4
        /*008c*/ 	.byte	0x03, 0x1b
        /*008e*/ 	.short	0x00ff


	//----- nvinfo : EIATTR_EXIT_INSTR_OFFSETS
	.align		4
        /*0090*/ 	.byte	0x04, 0x1c
        /*0092*/ 	.short	(.L_29 - .L_28)


	//   ....[0]....
.L_28:
        /*0094*/ 	.word	0x00000360


	//----- nvinfo : EIATTR_REQNTID
	.align		4
.L_29:
        /*0098*/ 	.byte	0x04, 0x10
        /*009a*/ 	.short	(.L_31 - .L_30)
.L_30:
        /*009c*/ 	.word	0x00000100
        /*00a0*/ 	.word	0x00000001
        /*00a4*/ 	.word	0x00000001


	//----- nvinfo : EIATTR_CBANK_PARAM_SIZE
	.align		4
.L_31:
        /*00a8*/ 	.byte	0x03, 0x19
        /*00aa*/ 	.short	0x003c


	//----- nvinfo : EIATTR_PARAM_CBANK
	.align		4
        /*00ac*/ 	.byte	0x04, 0x0a
        /*00ae*/ 	.short	(.L_33 - .L_32)
	.align		4
.L_32:
        /*00b0*/ 	.word	index@(.nv.constant0.triton_poi_fused__native_batch_norm_legit_no_training_add_6)
        /*00b4*/ 	.short	0x0210
        /*00b6*/ 	.short	0x003c


	//----- nvinfo : EIATTR_SW_WAR
	.align		4
.L_33:
        /*00b8*/ 	.byte	0x04, 0x36
        /*00ba*/ 	.short	(.L_35 - .L_34)
.L_34:
        /*00bc*/ 	.word	0x00000008
.L_35:


//--------------------- .nv.callgraph             --------------------------
	.section	.nv.callgraph,"",@"SHT_CUDA_CALLGRAPH"
	.align	4
	.sectionentsize	8
	.align		4
        /*0000*/ 	.word	0x00000000
	.align		4
        /*0004*/ 	.word	0xffffffff
	.align		4
        /*0008*/ 	.word	0x00000000
	.align		4
        /*000c*/ 	.word	0xfffffffe
	.align		4
        /*0010*/ 	.word	0x00000000
	.align		4
        /*0014*/ 	.word	0xfffffffd
	.align		4
        /*0018*/ 	.word	0x00000000
	.align		4
        /*001c*/ 	.word	0xfffffffc


//--------------------- .nv.constant4             --------------------------
	.section	.nv.constant4,"a",@progbits
	.align	8
	.align		8
.nv.constant4:
        /*0000*/ 	.dword	_$_str
	.align		8
        /*0008*/ 	.dword	_$_str_$_2


//--------------------- .text.triton_poi_fused__native_batch_norm_legit_no_training_add_6 --------------------------
	.section	.text.triton_poi_fused__native_batch_norm_legit_no_training_add_6,"ax",@progbits
	.align	128
        .global         triton_poi_fused__native_batch_norm_legit_no_training_add_6
        .type           triton_poi_fused__native_batch_norm_legit_no_training_add_6,@function
        .size           triton_poi_fused__native_batch_norm_legit_no_training_add_6,(.L_x_1 - triton_poi_fused__native_batch_norm_legit_no_training_add_6)
        .other          triton_poi_fused__native_batch_norm_legit_no_training_add_6,@"STO_CUDA_ENTRY STV_DEFAULT"
triton_poi_fused__native_batch_norm_legit_no_training_add_6:
.text.triton_poi_fused__native_batch_norm_legit_no_training_add_6:
[----:B------:R-:W-:Y:S01]  /*0000*/  LDC R1, c[0x0][0x28] ;  /* 0x00000a00ff017b82 */ /* 0x000fe20000000800 */
[----:B------:R-:W1:Y:S07]  /*0010*/  S2R R0, SR_TID.X ;  /* 0x0000000000007919 */ /* 0x000e6e0000002100 */
[----:B------:R-:W2:Y:S01]  /*0020*/  LDC.64 R10, c[0x0][0x220] ;  /* 0x00008800ff0a7b82 */ /* 0x000ea20000000a00 */
[----:B------:R-:W-:Y:S01]  /*0030*/  ULDC.64 UR4, c[0x0][0x208] ;  /* 0x0000820000047ab9 */ /* 0x000fe20000000a00 */
[----:B------:R-:W3:Y:S06]  /*0040*/  S2R R5, SR_CTAID.X ;  /* 0x0000000000057919 */ /* 0x000eec0000002500 */
[----:B------:R-:W4:Y:S08]  /*0050*/  LDC.64 R6, c[0x0][0x210] ;  /* 0x00008400ff067b82 */ /* 0x000f300000000a00 */
[----:B------:R-:W5:Y:S08]  /*0060*/  LDC.64 R8, c[0x0][0x218] ;  /* 0x00008600ff087b82 */ /* 0x000f700000000a00 */
[----:B------:R-:W5:Y:S01]  /*0070*/  LDC.64 R12, c[0x0][0x228] ;  /* 0x00008a00ff0c7b82 */ /* 0x000f620000000a00 */
[----:B-1----:R-:W-:-:S07]  /*0080*/  SHF.L.U32 R0, R0, 0x1, RZ ;  /* 0x0000000100007819 */ /* 0x002fce00000006ff */
[----:B------:R-:W1:Y:S01]  /*0090*/  LDC.64 R14, c[0x0][0x230] ;  /* 0x00008c00ff0e7b82 */ /* 0x000e620000000a00 */
[----:B---3--:R-:W-:Y:S02]  /*00a0*/  SHF.R.S32.HI R3, RZ, 0x16, R5 ;  /* 0x00000016ff037819 */ /* 0x008fe40000011405 */
[----:B------:R-:W-:Y:S02]  /*00b0*/  LOP3.LUT R0, R0, 0x1fe, RZ, 0xc0, !PT ;  /* 0x000001fe00007812 */ /* 0x000fe400078ec0ff */
[----:B------:R-:W-:Y:S02]  /*00c0*/  SGXT R3, R3, 0x1 ;  /* 0x000000010303781a */ /* 0x000fe40000000200 */
[----:B------:R-:W-:-:S04]  /*00d0*/  LEA R0, R5, R0, 0x9 ;  /* 0x0000000005007211 */ /* 0x000fc800078e48ff */
[----:B------:R-:W-:-:S04]  /*00e0*/  LEA.HI R3, R3, R0, RZ, 0xa ;  /* 0x0000000003037211 */ /* 0x000fc800078f50ff */
[----:B------:R-:W-:-:S04]  /*00f0*/  SHF.R.S32.HI R3, RZ, 0xa, R3 ;  /* 0x0000000aff037819 */ /* 0x000fc80000011403 */
[----:B------:R-:W-:-:S04]  /*0100*/  LEA.HI R2, R3, R3, RZ, 0x5 ;  /* 0x0000000303027211 */ /* 0x000fc800078f28ff */
[----:B------:R-:W-:-:S04]  /*0110*/  LOP3.LUT R2, R2, 0xffffffe0, RZ, 0xc0, !PT ;  /* 0xffffffe002027812 */ /* 0x000fc800078ec0ff */
[----:B------:R-:W-:Y:S02]  /*0120*/  IADD3 R17, R3, -R2, RZ ;  /* 0x8000000203117210 */ /* 0x000fe40007ffe0ff */
[----:B------:R-:W3:Y:S03]  /*0130*/  LDC.64 R2, c[0x0][0x238] ;  /* 0x00008e00ff027b82 */ /* 0x000ee60000000a00 */
[----:B--2---:R-:W-:-:S05]  /*0140*/  IMAD.WIDE R10, R17, 0x4, R10 ;  /* 0x00000004110a7825 */ /* 0x004fca00078e020a */
[----:B------:R1:W2:Y:S01]  /*0150*/  LDG.E.EL R4, desc[UR4][R10.64] ;  /* 0x000000040a047981 */ /* 0x0002a2000c2e1900 */
[----:B----4-:R-:W-:-:S04]  /*0160*/  IMAD.WIDE R6, R0, 0x4, R6 ;  /* 0x0000000400067825 */ /* 0x010fc800078e0206 */
[C---:B-----5:R-:W-:Y:S02]  /*0170*/  IMAD.WIDE R8, R17.reuse, 0x4, R8 ;  /* 0x0000000411087825 */ /* 0x060fe400078e0208 */
[----:B------:R-:W4:Y:S02]  /*0180*/  LDG.E.64 R6, desc[UR4][R6.64] ;  /* 0x0000000406067981 */ /* 0x000f24000c1e1b00 */
[C---:B0-----:R-:W-:Y:S02]  /*0190*/  IMAD.WIDE R12, R17.reuse, 0x4, R12 ;  /* 0x00000004110c7825 */ /* 0x041fe400078e020c */
[----:B------:R0:W4:Y:S02]  /*01a0*/  LDG.E.EL R5, desc[UR4][R8.64] ;  /* 0x0000000408057981 */ /* 0x000124000c2e1900 */
[----:B-1----:R-:W-:Y:S02]  /*01b0*/  IMAD.WIDE R10, R17, 0x4, R14 ;  /* 0x00000004110a7825 */ /* 0x002fe400078e020e */
[----:B------:R1:W5:Y:S02]  /*01c0*/  LDG.E.EL R12, desc[UR4][R12.64] ;  /* 0x000000040c0c7981 */ /* 0x000364000c2e1900 */
[----:B---3--:R-:W-:-:S02]  /*01d0*/  IMAD.WIDE R2, R0, 0x4, R2 ;  /* 0x0000000400027825 */ /* 0x008fc400078e0202 */
[----:B------:R-:W5:Y:S01]  /*01e0*/  LDG.E.EL R11, desc[UR4][R10.64] ;  /* 0x000000040a0b7981 */ /* 0x000f62000c2e1900 */
[----:B0-----:R-:W0:Y:S03]  /*01f0*/  LDC.64 R8, c[0x0][0x240] ;  /* 0x00009000ff087b82 */ /* 0x001e260000000a00 */
[----:B------:R-:W3:Y:S01]  /*0200*/  LDG.E.64 R2, desc[UR4][R2.64] ;  /* 0x0000000402027981 */ /* 0x000ee2000c1e1b00 */
[----:B-1----:R-:W-:Y:S01]  /*0210*/  HFMA2.MMA R13, -RZ, RZ, 1.625, 0 ;  /* 0x3e800000ff0d7435 */ /* 0x002fe200000001ff */
[----:B0-----:R-:W-:-:S04]  /*0220*/  IMAD.WIDE R8, R0, 0x4, R8 ;  /* 0x0000000400087825 */ /* 0x001fc800078e0208 */
[----:B--2---:R-:W-:-:S04]  /*0230*/  FADD R4, R4, 9.9999997473787516356e-06 ;  /* 0x3727c5ac04047421 */ /* 0x004fc80000000000 */
[----:B------:R-:W0:Y:S02]  /*0240*/  MUFU.SQRT R14, R4 ;  /* 0x00000004000e7308 */ /* 0x000e240000002000 */
[C---:B0-----:R-:W-:Y:S02]  /*0250*/  FSETP.GT.AND P0, PT, R14.reuse, 8.50705917302346158658e+37, PT ;  /* 0x7e8000000e00780b */ /* 0x041fe40003f04000 */
[----:B------:R-:W-:-:S11]  /*0260*/  FSETP.GEU.AND P1, PT, R14, 1.175494350822287508e-38, PT ;  /* 0x008000000e00780b */ /* 0x000fd60003f2e000 */
[----:B------:R-:W-:-:S04]  /*0270*/  @P0 FMUL R14, R14, 0.25 ;  /* 0x3e8000000e0e0820 */ /* 0x000fc80000400000 */
[----:B------:R-:W-:-:S06]  /*0280*/  @!P1 FMUL R14, R14, 16777216 ;  /* 0x4b8000000e0e9820 */ /* 0x000fcc0000400000 */
[----:B------:R-:W0:Y:S01]  /*0290*/  MUFU.RCP R14, R14 ;  /* 0x0000000e000e7308 */ /* 0x000e220000001000 */
[----:B------:R-:W-:Y:S01]  /*02a0*/  FSEL R13, R13, 1, P0 ;  /* 0x3f8000000d0d7808 */ /* 0x000fe20000000000 */
[----:B----4-:R-:W-:-:S04]  /*02b0*/  FADD R6, R6, -R5 ;  /* 0x8000000506067221 */ /* 0x010fc80000000000 */
[----:B------:R-:W-:Y:S01]  /*02c0*/  @!P1 FMUL R13, R13, 16777216 ;  /* 0x4b8000000d0d9820 */ /* 0x000fe20000400000 */
[----:B------:R-:W-:-:S03]  /*02d0*/  FADD R7, R7, -R5 ;  /* 0x8000000507077221 */ /* 0x000fc60000000000 */
[----:B0-----:R-:W-:-:S04]  /*02e0*/  FMUL R13, R14, R13 ;  /* 0x0000000d0e0d7220 */ /* 0x001fc80000400000 */
[-C--:B------:R-:W-:Y:S01]  /*02f0*/  FMUL R6, R6, R13.reuse ;  /* 0x0000000d06067220 */ /* 0x080fe20000400000 */
[----:B------:R-:W-:-:S03]  /*0300*/  FMUL R4, R7, R13 ;  /* 0x0000000d07047220 */ /* 0x000fc60000400000 */
[C-C-:B-----5:R-:W-:Y:S01]  /*0310*/  FFMA R5, R12.reuse, R6, R11.reuse ;  /* 0x000000060c057223 */ /* 0x160fe2000000000b */
[----:B------:R-:W-:-:S03]  /*0320*/  FFMA R4, R12, R4, R11 ;  /* 0x000000040c047223 */ /* 0x000fc6000000000b */
[----:B---3--:R-:W-:Y:S01]  /*0330*/  FADD R2, R2, R5 ;  /* 0x0000000502027221 */ /* 0x008fe20000000000 */
[----:B------:R-:W-:-:S05]  /*0340*/  FADD R3, R3, R4 ;  /* 0x0000000403037221 */ /* 0x000fca0000000000 */
[----:B------:R-:W-:Y:S01]  /*0350*/  STG.E.64 desc[UR4][R8.64], R2 ;  /* 0x0000000208007986 */ /* 0x000fe2000c101b04 */
[----:B------:R-:W-:Y:S05]  /*0360*/  EXIT ;  /* 0x000000000000794d */ /* 0x000fea0003800000 */
.L_x_0:
[----:B------:R-:W-:-:S00]  /*0370*/  BRA `(.L_x_0) ;  /* 0xfffffffc00fc7947 */ /* 0x000fc0000383ffff */
[----:B------:R-:W-:-:S00]  /*0380*/  NOP ;  /* 0x0000000000007918 */ /* 0x000fc00000000000 */
[----:B------:R-:W-:-:S00]  /*0390*/  NOP ;  /* 0x0000000000007918 */ /* 0x000fc00000000000 */
[----:B------:R-:W-:-:S00]  /*03a0*/  NOP ;  /* 0x0000000000007918 */ /* 0x000fc00000000000 */
[----:B------:R-:W-:-:S00]  /*03b0*/  NOP ;  /* 0x0000000000007918 */ /* 0x000fc00000000000 */
[----:B------:R-:W-:-:S00]  /*03c0*/  NOP ;  /* 0x0000000000007918 */ /* 0x000fc00000000000 */
[----:B------:R-:W-:-:S00]  /*03d0*/  NOP ;  /* 0x0000000000007918 */ /* 0x000fc00000000000 */
[----:B------:R-:W-:-:S00]  /*03e0*/  NOP ;  /* 0x0000000000007918 */ /* 0x000fc00000000000 */
[----:B------:R-:W-:-:S00]  /*03f0*/  NOP ;  /* 0x0000000000007918 */ /* 0x000fc00000000000 */
.L_x_1:


//--------------------- .nv.global.init           --------------------------
	.section	.nv.global.init,"aw",@progbits
.nv.global.init:
	.type		_$_str,@object
	.size		_$_str,(_$_str_$_2 - _$_str)
_$_str:
        /*0000*/ 	.byte	0x5f, 0x5f, 0x43, 0x55, 0x44, 0x41, 0x5f, 0x46, 0x54, 0x5a, 0x00
	.type		_$_str_$_2,@object
	.size		_$_str_$_2,(.L_1 - _$_str_$_2)
_$_str_$_2:
        /*000b*/ 	.byte	0x5f, 0x5f, 0x43, 0x55, 0x44, 0x41, 0x5f, 0x50, 0x52, 0x45, 0x43, 0x5f, 0x53, 0x51, 0x52, 0x54
        /*001b*/ 	.byte	0x00
.L_1:


//--------------------- .nv.constant0.triton_poi_fused__native_batch_norm_legit_no_training_add_6 --------------------------
	.section	.nv.constant0.triton_poi_fused__native_batch_norm_legit_no_training_add_6,"a",@progbits
	.sectionflags	@""
	.align	4
.nv.constant0.triton_poi_fused__native_batch_norm_legit_no_training_add_6:
	.zero		588
